//
// Generated by NVIDIA NVVM Compiler
//
// Compiler Build ID: CL-36424714
// Cuda compilation tools, release 13.0, V13.0.88
// Based on NVVM 20.0.0
//

.version 9.0
.target sm_100
.address_size 64

	// .globl	_Z6kernelPfS_S_i

.visible .entry _Z6kernelPfS_S_i(
	.param .u64 .ptr .align 1 _Z6kernelPfS_S_i_param_0,
	.param .u64 .ptr .align 1 _Z6kernelPfS_S_i_param_1,
	.param .u64 .ptr .align 1 _Z6kernelPfS_S_i_param_2,
	.param .u32 _Z6kernelPfS_S_i_param_3
)
{
	.reg .pred 	%p<4>;
	.reg .b32 	%r<11>;
	.reg .b32 	%f<4>;
	.reg .b64 	%rd<11>;

	ld.param.u64 	%rd4, [_Z6kernelPfS_S_i_param_0];
	ld.param.u64 	%rd5, [_Z6kernelPfS_S_i_param_1];
	ld.param.u64 	%rd6, [_Z6kernelPfS_S_i_param_2];
	ld.param.u32 	%r6, [_Z6kernelPfS_S_i_param_3];
	mov.u32 	%r7, %ctaid.x;
	mov.u32 	%r1, %ntid.x;
	mov.u32 	%r8, %tid.x;
	mad.lo.s32 	%r10, %r7, %r1, %r8;
	setp.ge.s32 	%p1, %r10, %r6;
	@%p1 bra 	$L__BB0_3;
	mov.u32 	%r9, %nctaid.x;
	mul.lo.s32 	%r3, %r1, %r9;
	cvta.to.global.u64 	%rd1, %rd4;
	cvta.to.global.u64 	%rd2, %rd5;
	cvta.to.global.u64 	%rd3, %rd6;
$L__BB0_2:
	mul.wide.s32 	%rd7, %r10, 4;
	add.s64 	%rd8, %rd3, %rd7;
	add.s64 	%rd9, %rd2, %rd7;
	add.s64 	%rd10, %rd1, %rd7;
	ld.global.f32 	%f1, [%rd10];
	ld.global.f32 	%f2, [%rd9];
	setp.gt.f32 	%p2, %f1, %f2;
	selp.f32 	%f3, %f1, %f2, %p2;
	st.global.f32 	[%rd8], %f3;
	add.s32 	%r10, %r10, %r3;
	setp.lt.s32 	%p3, %r10, %r6;
	@%p3 bra 	$L__BB0_2;
$L__BB0_3:
	ret;

}


// ===== COMPILED SASS (sm_100) =====

	.target	sm_100

	.elftype	@"ET_EXEC"


//--------------------- .note.nv.tkinfo           --------------------------
	.section	.note.nv.tkinfo,"",@"SHT_NOTE"
	.sectionflags	@"SHF_NOTE_NV_TKINFO"
	.tkinfo
        /*0018*/ 	.word	0x00000002
        /*0030*/ 	.string	""
        /*0030*/ 	.string	"ptxas"
        /*0030*/ 	.string	"Cuda compilation tools, release 13.0, V13.0.88"
        /*0030*/ 	.string	"Build cuda_13.0.r13.0/compiler.36424714_0"
        /*0030*/ 	.string	"-arch sm_100 -m 64 "



//--------------------- .note.nv.cuinfo           --------------------------
	.section	.note.nv.cuinfo,"",@"SHT_NOTE"
	.sectionflags	@"SHF_NOTE_NV_CUINFO"
        /*0018*/ 	.short	0x0002
        /*001a*/ 	.short	0x0064
        /*001c*/ 	.short	0x0082
	.zero		2


//--------------------- .nv.info                  --------------------------
	.section	.nv.info,"",@"SHT_CUDA_INFO"
	.align	4


	//----- nvinfo : EIATTR_REGCOUNT
	.align		4
        /*0000*/ 	.byte	0x04, 0x2f
        /*0002*/ 	.short	(.L_1 - .L_0)
	.align		4
.L_0:
        /*0004*/ 	.word	index@(_Z6kernelPfS_S_i)
        /*0008*/ 	.word	0x00000014


	//----- nvinfo : EIATTR_FRAME_SIZE
	.align		4
.L_1:
        /*000c*/ 	.byte	0x04, 0x11
        /*000e*/ 	.short	(.L_3 - .L_2)
	.align		4
.L_2:
        /*0010*/ 	.word	index@(_Z6kernelPfS_S_i)
        /*0014*/ 	.word	0x00000000


	//----- nvinfo : EIATTR_MIN_STACK_SIZE
	.align		4
.L_3:
        /*0018*/ 	.byte	0x04, 0x12
        /*001a*/ 	.short	(.L_5 - .L_4)
	.align		4
.L_4:
        /*001c*/ 	.word	index@(_Z6kernelPfS_S_i)
        /*0020*/ 	.word	0x00000000
.L_5:


//--------------------- .nv.compat                --------------------------
	.section	.nv.compat,"",@"SHT_CUDA_COMPAT_INFO"
	.align	4
        /*0000*/ 	.byte	0x02, 0x09, 0x00, 0x00, 0x02, 0x02, 0x01, 0x00, 0x02, 0x05, 0x05, 0x00, 0x03, 0x07, 0x01, 0x01
        /*0010*/ 	.byte	0x02, 0x03, 0x00, 0x00, 0x02, 0x06, 0x01, 0x00, 0x04, 0x0b, 0x08, 0x00, 0x09, 0x00, 0x00, 0x00
        /*0020*/ 	.byte	0x00, 0x00, 0x00, 0x00


//--------------------- .nv.info._Z6kernelPfS_S_i --------------------------
	.section	.nv.info._Z6kernelPfS_S_i,"",@"SHT_CUDA_INFO"
	.sectionflags	@""
	.align	4


	//----- nvinfo : EIATTR_CUDA_API_VERSION
	.align		4
        /*0000*/ 	.byte	0x04, 0x37
        /*0002*/ 	.short	(.L_7 - .L_6)
.L_6:
        /*0004*/ 	.word	0x00000082


	//----- nvinfo : EIATTR_KPARAM_INFO
	.align		4
.L_7:
        /*0008*/ 	.byte	0x04, 0x17
        /*000a*/ 	.short	(.L_9 - .L_8)
.L_8:
        /*000c*/ 	.word	0x00000000
        /*0010*/ 	.short	0x0003
        /*0012*/ 	.short	0x0018
        /*0014*/ 	.byte	0x00, 0xf0, 0x11, 0x00


	//----- nvinfo : EIATTR_KPARAM_INFO
	.align		4
.L_9:
        /*0018*/ 	.byte	0x04, 0x17
        /*001a*/ 	.short	(.L_11 - .L_10)
.L_10:
        /*001c*/ 	.word	0x00000000
        /*0020*/ 	.short	0x0002
        /*0022*/ 	.short	0x0010
        /*0024*/ 	.byte	0x00, 0xf5, 0x21, 0x00


	//----- nvinfo : EIATTR_KPARAM_INFO
	.align		4
.L_11:
        /*0028*/ 	.byte	0x04, 0x17
        /*002a*/ 	.short	(.L_13 - .L_12)
.L_12:
        /*002c*/ 	.word	0x00000000
        /*0030*/ 	.short	0x0001
        /*0032*/ 	.short	0x0008
        /*0034*/ 	.byte	0x00, 0xf5, 0x21, 0x00


	//----- nvinfo : EIATTR_KPARAM_INFO
	.align		4
.L_13:
        /*0038*/ 	.byte	0x04, 0x17
        /*003a*/ 	.short	(.L_15 - .L_14)
.L_14:
        /*003c*/ 	.word	0x00000000
        /*0040*/ 	.short	0x0000
        /*0042*/ 	.short	0x0000
        /*0044*/ 	.byte	0x00, 0xf5, 0x21, 0x00


	//----- nvinfo : EIATTR_SPARSE_MMA_MASK
	.align		4
.L_15:
        /*0048*/ 	.byte	0x03, 0x50
        /*004a*/ 	.short	0x0000


	//----- nvinfo : EIATTR_MAXREG_COUNT
	.align		4
        /*004c*/ 	.byte	0x03, 0x1b
        /*004e*/ 	.short	0x00ff


	//----- nvinfo : EIATTR_MERCURY_ISA_VERSION
	.align		4
        /*0050*/ 	.byte	0x03, 0x5f
        /*0052*/ 	.short	0x0101


	//----- nvinfo : EIATTR_VRC_CTA_INIT_COUNT
	.align		4
        /*0054*/ 	.byte	0x02, 0x4a
	.zero		1
	.zero		1


	//----- nvinfo : EIATTR_EXIT_INSTR_OFFSETS
	.align		4
        /*0058*/ 	.byte	0x04, 0x1c
        /*005a*/ 	.short	(.L_17 - .L_16)


	//   ....[0]....
.L_16:
        /*005c*/ 	.word	0x00000070


	//   ....[1]....
        /*0060*/ 	.word	0x00000190


	//----- nvinfo : EIATTR_CRS_STACK_SIZE
	.align		4
.L_17:
        /*0064*/ 	.byte	0x04, 0x1e
        /*0066*/ 	.short	(.L_19 - .L_18)
.L_18:
        /*0068*/ 	.word	0x00000000


	//----- nvinfo : EIATTR_CBANK_PARAM_SIZE
	.align		4
.L_19:
        /*006c*/ 	.byte	0x03, 0x19
        /*006e*/ 	.short	0x001c


	//----- nvinfo : EIATTR_PARAM_CBANK
	.align		4
        /*0070*/ 	.byte	0x04, 0x0a
        /*0072*/ 	.short	(.L_21 - .L_20)
	.align		4
.L_20:
        /*0074*/ 	.word	index@(.nv.constant0._Z6kernelPfS_S_i)
        /*0078*/ 	.short	0x0380
        /*007a*/ 	.short	0x001c


	//----- nvinfo : EIATTR_SW_WAR
	.align		4
.L_21:
        /*007c*/ 	.byte	0x04, 0x36
        /*007e*/ 	.short	(.L_23 - .L_22)
.L_22:
        /*0080*/ 	.word	0x00000008
.L_23:


//--------------------- .nv.callgraph             --------------------------
	.section	.nv.callgraph,"",@"SHT_CUDA_CALLGRAPH"
	.align	4
	.sectionentsize	8
	.align		4
        /*0000*/ 	.word	0x00000000
	.align		4
        /*0004*/ 	.word	0xffffffff
	.align		4
        /*0008*/ 	.word	0x00000000
	.align		4
        /*000c*/ 	.word	0xfffffffe
	.align		4
        /*0010*/ 	.word	0x00000000
	.align		4
        /*0014*/ 	.word	0xfffffffd
	.align		4
        /*0018*/ 	.word	0x00000000
	.align		4
        /*001c*/ 	.word	0xfffffffc


//--------------------- .text._Z6kernelPfS_S_i    --------------------------
	.section	.text._Z6kernelPfS_S_i,"ax",@progbits
	.align	128
        .global         _Z6kernelPfS_S_i
        .type           _Z6kernelPfS_S_i,@function
        .size           _Z6kernelPfS_S_i,(.L_x_2 - _Z6kernelPfS_S_i)
        .other          _Z6kernelPfS_S_i,@"STO_CUDA_ENTRY STV_DEFAULT"
_Z6kernelPfS_S_i:
.text._Z6kernelPfS_S_i:
[----:B------:R-:W-:Y:S01]  /*0000*/  LDC R1, c[0x0][0x37c] ;  /* 0x0000df00ff017b82 */ /* 0x000fe20000000800 */
[----:B------:R-:W0:Y:S07]  /*0010*/  S2R R0, SR_TID.X ;  /* 0x0000000000007919 */ /* 0x000e2e0000002100 */
[----:B------:R-:W0:Y:S01]  /*0020*/  S2UR UR4, SR_CTAID.X ;  /* 0x00000000000479c3 */ /* 0x000e220000002500 */
[----:B------:R-:W1:Y:S07]  /*0030*/  LDCU UR5, c[0x0][0x398] ;  /* 0x00007300ff0577ac */ /* 0x000e6e0008000800 */
[----:B------:R-:W0:Y:S02]  /*0040*/  LDC R15, c[0x0][0x360] ;  /* 0x0000d800ff0f7b82 */ /* 0x000e240000000800 */
[----:B0-----:R-:W-:-:S05]  /*0050*/  IMAD R0, R15, UR4, R0 ;  /* 0x000000040f007c24 */ /* 0x001fca000f8e0200 */
[----:B-1----:R-:W-:-:S13]  /*0060*/  ISETP.GE.AND P0, PT, R0, UR5, PT ;  /* 0x0000000500007c0c */ /* 0x002fda000bf06270 */
[----:B------:R-:W-:Y:S05]  /*0070*/  @P0 EXIT ;  /* 0x000000000000094d */ /* 0x000fea0003800000 */
[----:B------:R-:W0:Y:S01]  /*0080*/  LDC.64 R8, c[0x0][0x390] ;  /* 0x0000e400ff087b82 */ /* 0x000e220000000a00 */
[----:B------:R-:W1:Y:S01]  /*0090*/  LDCU UR4, c[0x0][0x370] ;  /* 0x00006e00ff0477ac */ /* 0x000e620008000800 */
[----:B------:R-:W2:Y:S06]  /*00a0*/  LDCU.64 UR6, c[0x0][0x358] ;  /* 0x00006b00ff0677ac */ /* 0x000eac0008000a00 */
[----:B------:R-:W3:Y:S08]  /*00b0*/  LDC.64 R12, c[0x0][0x380] ;  /* 0x0000e000ff0c7b82 */ /* 0x000ef00000000a00 */
[----:B------:R-:W4:Y:S01]  /*00c0*/  LDC.64 R10, c[0x0][0x388] ;  /* 0x0000e200ff0a7b82 */ /* 0x000f220000000a00 */
[----:B-1----:R-:W-:-:S07]  /*00d0*/  IMAD R15, R15, UR4, RZ ;  /* 0x000000040f0f7c24 */ /* 0x002fce000f8e02ff */
.L_x_0:
[----:B----4-:R-:W-:-:S04]  /*00e0*/  IMAD.WIDE R4, R0, 0x4, R10 ;  /* 0x0000000400047825 */ /* 0x010fc800078e020a */
[C---:B---3--:R-:W-:Y:S02]  /*00f0*/  IMAD.WIDE R6, R0.reuse, 0x4, R12 ;  /* 0x0000000400067825 */ /* 0x048fe400078e020c */
[----:B--2---:R-:W2:Y:S04]  /*0100*/  LDG.E R5, desc[UR6][R4.64] ;  /* 0x0000000604057981 */ /* 0x004ea8000c1e1900 */
[----:B------:R-:W2:Y:S01]  /*0110*/  LDG.E R6, desc[UR6][R6.64] ;  /* 0x0000000606067981 */ /* 0x000ea2000c1e1900 */
[----:B01----:R-:W-:Y:S01]  /*0120*/  IMAD.WIDE R2, R0, 0x4, R8 ;  /* 0x0000000400027825 */ /* 0x003fe200078e0208 */
[----:B------:R-:W-:Y:S02]  /*0130*/  IADD3 R0, PT, PT, R15, R0, RZ ;  /* 0x000000000f007210 */ /* 0x000fe40007ffe0ff */
[----:B--2---:R-:W-:-:S04]  /*0140*/  FSETP.GT.AND P0, PT, R6, R5, PT ;  /* 0x000000050600720b */ /* 0x004fc80003f04000 */
[----:B------:R-:W-:Y:S02]  /*0150*/  FSEL R17, R6, R5, P0 ;  /* 0x0000000506117208 */ /* 0x000fe40000000000 */
[----:B------:R-:W-:-:S03]  /*0160*/  ISETP.GE.AND P0, PT, R0, UR5, PT ;  /* 0x0000000500007c0c */ /* 0x000fc6000bf06270 */
[----:B------:R1:W-:Y:S10]  /*0170*/  STG.E desc[UR6][R2.64], R17 ;  /* 0x0000001102007986 */ /* 0x0003f4000c101906 */
[----:B------:R-:W-:Y:S05]  /*0180*/  @!P0 BRA `(.L_x_0) ;  /* 0xfffffffc00d48947 */ /* 0x000fea000383ffff */
[----:B------:R-:W-:Y:S05]  /*0190*/  EXIT ;  /* 0x000000000000794d */ /* 0x000fea0003800000 */
.L_x_1:
[----:B------:R-:W-:-:S00]  /*01a0*/  BRA `(.L_x_1) ;  /* 0xfffffffc00fc7947 */ /* 0x000fc0000383ffff */
[----:B------:R-:W-:-:S00]  /*01b0*/  NOP ;  /* 0x0000000000007918 */ /* 0x000fc00000000000 */
        /* <DEDUP_REMOVED lines=12> */
.L_x_2:


//--------------------- .nv.shared.reserved.0     --------------------------
	.section	.nv.shared.reserved.0,"aw",@nobits
	.weak		__nv_reservedSMEM_offset_0_alias
	.size		__nv_reservedSMEM_offset_0_alias, 0, 64
	.other		__nv_reservedSMEM_offset_0_alias,@"STO_CUDA_RESERVED_SHARED STV_DEFAULT"
__nv_reservedSMEM_offset_0_alias:
	.zero		0
	.zero		64


//--------------------- .nv.constant0._Z6kernelPfS_S_i --------------------------
	.section	.nv.constant0._Z6kernelPfS_S_i,"a",@progbits
	.sectionflags	@""
	.align	4
.nv.constant0._Z6kernelPfS_S_i:
	.zero		924


//--------------------- SYMBOLS --------------------------

	.type		.nv.reservedSmem.offset0,@object
	.size		.nv.reservedSmem.offset0,0x4
